//
// Generated by NVIDIA NVVM Compiler
//
// Compiler Build ID: CL-36424714
// Cuda compilation tools, release 13.0, V13.0.88
// Based on NVVM 20.0.0
//

.version 9.0
.target sm_100
.address_size 64

	// .globl	_Z7vec_addPsS_S_

.visible .entry _Z7vec_addPsS_S_(
	.param .u64 .ptr .align 1 _Z7vec_addPsS_S__param_0,
	.param .u64 .ptr .align 1 _Z7vec_addPsS_S__param_1,
	.param .u64 .ptr .align 1 _Z7vec_addPsS_S__param_2
)
{
	.reg .b16 	%rs<4>;
	.reg .b32 	%r<2>;
	.reg .b64 	%rd<11>;

	ld.param.u64 	%rd1, [_Z7vec_addPsS_S__param_0];
	ld.param.u64 	%rd2, [_Z7vec_addPsS_S__param_1];
	ld.param.u64 	%rd3, [_Z7vec_addPsS_S__param_2];
	cvta.to.global.u64 	%rd4, %rd3;
	cvta.to.global.u64 	%rd5, %rd2;
	cvta.to.global.u64 	%rd6, %rd1;
	mov.u32 	%r1, %tid.x;
	mul.wide.u32 	%rd7, %r1, 2;
	add.s64 	%rd8, %rd6, %rd7;
	ld.global.u16 	%rs1, [%rd8];
	add.s64 	%rd9, %rd5, %rd7;
	ld.global.u16 	%rs2, [%rd9];
	add.s16 	%rs3, %rs2, %rs1;
	add.s64 	%rd10, %rd4, %rd7;
	st.global.u16 	[%rd10], %rs3;
	ret;

}
	// .globl	_Z7vec_subPsS_S_
.visible .entry _Z7vec_subPsS_S_(
	.param .u64 .ptr .align 1 _Z7vec_subPsS_S__param_0,
	.param .u64 .ptr .align 1 _Z7vec_subPsS_S__param_1,
	.param .u64 .ptr .align 1 _Z7vec_subPsS_S__param_2
)
{
	.reg .b16 	%rs<4>;
	.reg .b32 	%r<2>;
	.reg .b64 	%rd<11>;

	ld.param.u64 	%rd1, [_Z7vec_subPsS_S__param_0];
	ld.param.u64 	%rd2, [_Z7vec_subPsS_S__param_1];
	ld.param.u64 	%rd3, [_Z7vec_subPsS_S__param_2];
	cvta.to.global.u64 	%rd4, %rd3;
	cvta.to.global.u64 	%rd5, %rd2;
	cvta.to.global.u64 	%rd6, %rd1;
	mov.u32 	%r1, %tid.x;
	mul.wide.u32 	%rd7, %r1, 2;
	add.s64 	%rd8, %rd6, %rd7;
	ld.global.u16 	%rs1, [%rd8];
	add.s64 	%rd9, %rd5, %rd7;
	ld.global.u16 	%rs2, [%rd9];
	sub.s16 	%rs3, %rs1, %rs2;
	add.s64 	%rd10, %rd4, %rd7;
	st.global.u16 	[%rd10], %rs3;
	ret;

}
	// .globl	_Z15bf16_vector_mulP13__nv_bfloat16S0_S0_
.visible .entry _Z15bf16_vector_mulP13__nv_bfloat16S0_S0_(
	.param .u64 .ptr .align 1 _Z15bf16_vector_mulP13__nv_bfloat16S0_S0__param_0,
	.param .u64 .ptr .align 1 _Z15bf16_vector_mulP13__nv_bfloat16S0_S0__param_1,
	.param .u64 .ptr .align 1 _Z15bf16_vector_mulP13__nv_bfloat16S0_S0__param_2
)
{
	.reg .b16 	%rs<4>;
	.reg .b32 	%r<2>;
	.reg .b64 	%rd<11>;

	ld.param.u64 	%rd1, [_Z15bf16_vector_mulP13__nv_bfloat16S0_S0__param_0];
	ld.param.u64 	%rd2, [_Z15bf16_vector_mulP13__nv_bfloat16S0_S0__param_1];
	ld.param.u64 	%rd3, [_Z15bf16_vector_mulP13__nv_bfloat16S0_S0__param_2];
	cvta.to.global.u64 	%rd4, %rd3;
	cvta.to.global.u64 	%rd5, %rd2;
	cvta.to.global.u64 	%rd6, %rd1;
	mov.u32 	%r1, %tid.x;
	mul.wide.u32 	%rd7, %r1, 2;
	add.s64 	%rd8, %rd6, %rd7;
	ld.global.u16 	%rs2, [%rd8];
	add.s64 	%rd9, %rd5, %rd7;
	ld.global.u16 	%rs3, [%rd9];
	// begin inline asm
	{ mul.bf16 %rs1,%rs2,%rs3; }

	// end inline asm
	add.s64 	%rd10, %rd4, %rd7;
	st.global.u16 	[%rd10], %rs1;
	ret;

}
	// .globl	_Z8bf16_fmaP13__nv_bfloat16S0_S0_S0_
.visible .entry _Z8bf16_fmaP13__nv_bfloat16S0_S0_S0_(
	.param .u64 .ptr .align 1 _Z8bf16_fmaP13__nv_bfloat16S0_S0_S0__param_0,
	.param .u64 .ptr .align 1 _Z8bf16_fmaP13__nv_bfloat16S0_S0_S0__param_1,
	.param .u64 .ptr .align 1 _Z8bf16_fmaP13__nv_bfloat16S0_S0_S0__param_2,
	.param .u64 .ptr .align 1 _Z8bf16_fmaP13__nv_bfloat16S0_S0_S0__param_3
)
{
	.reg .b16 	%rs<5>;
	.reg .b32 	%r<2>;
	.reg .b64 	%rd<14>;

	ld.param.u64 	%rd1, [_Z8bf16_fmaP13__nv_bfloat16S0_S0_S0__param_0];
	ld.param.u64 	%rd2, [_Z8bf16_fmaP13__nv_bfloat16S0_S0_S0__param_1];
	ld.param.u64 	%rd3, [_Z8bf16_fmaP13__nv_bfloat16S0_S0_S0__param_2];
	ld.param.u64 	%rd4, [_Z8bf16_fmaP13__nv_bfloat16S0_S0_S0__param_3];
	cvta.to.global.u64 	%rd5, %rd4;
	cvta.to.global.u64 	%rd6, %rd3;
	cvta.to.global.u64 	%rd7, %rd2;
	cvta.to.global.u64 	%rd8, %rd1;
	mov.u32 	%r1, %tid.x;
	mul.wide.u32 	%rd9, %r1, 2;
	add.s64 	%rd10, %rd8, %rd9;
	ld.global.u16 	%rs2, [%rd10];
	add.s64 	%rd11, %rd7, %rd9;
	ld.global.u16 	%rs3, [%rd11];
	add.s64 	%rd12, %rd6, %rd9;
	ld.global.u16 	%rs4, [%rd12];
	// begin inline asm
	{fma.rn.bf16 %rs1,%rs2,%rs3,%rs4;
}
	// end inline asm
	add.s64 	%rd13, %rd5, %rd9;
	st.global.u16 	[%rd13], %rs1;
	ret;

}
	// .globl	_Z4reluP13__nv_bfloat16S0_
.visible .entry _Z4reluP13__nv_bfloat16S0_(
	.param .u64 .ptr .align 1 _Z4reluP13__nv_bfloat16S0__param_0,
	.param .u64 .ptr .align 1 _Z4reluP13__nv_bfloat16S0__param_1
)
{
	.reg .b16 	%rs<5>;
	.reg .b32 	%r<2>;
	.reg .b32 	%f<2>;
	.reg .b64 	%rd<8>;

	ld.param.u64 	%rd1, [_Z4reluP13__nv_bfloat16S0__param_0];
	ld.param.u64 	%rd2, [_Z4reluP13__nv_bfloat16S0__param_1];
	cvta.to.global.u64 	%rd3, %rd2;
	cvta.to.global.u64 	%rd4, %rd1;
	mov.u32 	%r1, %tid.x;
	mul.wide.u32 	%rd5, %r1, 2;
	add.s64 	%rd6, %rd4, %rd5;
	ld.global.u16 	%rs3, [%rd6];
	mov.f32 	%f1, 0f00000000;
	// begin inline asm
	{  cvt.rn.bf16.f32 %rs1, %f1;}

	// end inline asm
	// begin inline asm
	{ max.bf16 %rs2,%rs3,%rs1;
}
	// end inline asm
	add.s64 	%rd7, %rd3, %rd5;
	st.global.u16 	[%rd7], %rs2;
	ret;

}


// ===== COMPILED SASS (sm_100) =====

	.target	sm_100

	.elftype	@"ET_EXEC"


//--------------------- .note.nv.tkinfo           --------------------------
	.section	.note.nv.tkinfo,"",@"SHT_NOTE"
	.sectionflags	@"SHF_NOTE_NV_TKINFO"
	.tkinfo
        /*0018*/ 	.word	0x00000002
        /*0030*/ 	.string	""
        /*0030*/ 	.string	"ptxas"
        /*0030*/ 	.string	"Cuda compilation tools, release 13.0, V13.0.88"
        /*0030*/ 	.string	"Build cuda_13.0.r13.0/compiler.36424714_0"
        /*0030*/ 	.string	"-arch sm_100 -m 64 "



//--------------------- .note.nv.cuinfo           --------------------------
	.section	.note.nv.cuinfo,"",@"SHT_NOTE"
	.sectionflags	@"SHF_NOTE_NV_CUINFO"
        /*0018*/ 	.short	0x0002
        /*001a*/ 	.short	0x0064
        /*001c*/ 	.short	0x0082
	.zero		2


//--------------------- .nv.info                  --------------------------
	.section	.nv.info,"",@"SHT_CUDA_INFO"
	.align	4


	//----- nvinfo : EIATTR_REGCOUNT
	.align		4
        /*0000*/ 	.byte	0x04, 0x2f
        /*0002*/ 	.short	(.L_1 - .L_0)
	.align		4
.L_0:
        /*0004*/ 	.word	index@(_Z7vec_addPsS_S_)
        /*0008*/ 	.word	0x0000000c


	//----- nvinfo : EIATTR_FRAME_SIZE
	.align		4
.L_1:
        /*000c*/ 	.byte	0x04, 0x11
        /*000e*/ 	.short	(.L_3 - .L_2)
	.align		4
.L_2:
        /*0010*/ 	.word	index@(_Z7vec_addPsS_S_)
        /*0014*/ 	.word	0x00000000


	//----- nvinfo : EIATTR_REGCOUNT
	.align		4
.L_3:
        /*0018*/ 	.byte	0x04, 0x2f
        /*001a*/ 	.short	(.L_5 - .L_4)
	.align		4
.L_4:
        /*001c*/ 	.word	index@(_Z7vec_subPsS_S_)
        /*0020*/ 	.word	0x0000000e


	//----- nvinfo : EIATTR_FRAME_SIZE
	.align		4
.L_5:
        /*0024*/ 	.byte	0x04, 0x11
        /*0026*/ 	.short	(.L_7 - .L_6)
	.align		4
.L_6:
        /*0028*/ 	.word	index@(_Z7vec_subPsS_S_)
        /*002c*/ 	.word	0x00000000


	//----- nvinfo : EIATTR_REGCOUNT
	.align		4
.L_7:
        /*0030*/ 	.byte	0x04, 0x2f
        /*0032*/ 	.short	(.L_9 - .L_8)
	.align		4
.L_8:
        /*0034*/ 	.word	index@(_Z15bf16_vector_mulP13__nv_bfloat16S0_S0_)
        /*0038*/ 	.word	0x0000000c


	//----- nvinfo : EIATTR_FRAME_SIZE
	.align		4
.L_9:
        /*003c*/ 	.byte	0x04, 0x11
        /*003e*/ 	.short	(.L_11 - .L_10)
	.align		4
.L_10:
        /*0040*/ 	.word	index@(_Z15bf16_vector_mulP13__nv_bfloat16S0_S0_)
        /*0044*/ 	.word	0x00000000


	//----- nvinfo : EIATTR_REGCOUNT
	.align		4
.L_11:
        /*0048*/ 	.byte	0x04, 0x2f
        /*004a*/ 	.short	(.L_13 - .L_12)
	.align		4
.L_12:
        /*004c*/ 	.word	index@(_Z8bf16_fmaP13__nv_bfloat16S0_S0_S0_)
        /*0050*/ 	.word	0x0000000e


	//----- nvinfo : EIATTR_FRAME_SIZE
	.align		4
.L_13:
        /*0054*/ 	.byte	0x04, 0x11
        /*0056*/ 	.short	(.L_15 - .L_14)
	.align		4
.L_14:
        /*0058*/ 	.word	index@(_Z8bf16_fmaP13__nv_bfloat16S0_S0_S0_)
        /*005c*/ 	.word	0x00000000


	//----- nvinfo : EIATTR_REGCOUNT
	.align		4
.L_15:
        /*0060*/ 	.byte	0x04, 0x2f
        /*0062*/ 	.short	(.L_17 - .L_16)
	.align		4
.L_16:
        /*0064*/ 	.word	index@(_Z4reluP13__nv_bfloat16S0_)
        /*0068*/ 	.word	0x0000000a


	//----- nvinfo : EIATTR_FRAME_SIZE
	.align		4
.L_17:
        /*006c*/ 	.byte	0x04, 0x11
        /*006e*/ 	.short	(.L_19 - .L_18)
	.align		4
.L_18:
        /*0070*/ 	.word	index@(_Z4reluP13__nv_bfloat16S0_)
        /*0074*/ 	.word	0x00000000


	//----- nvinfo : EIATTR_MIN_STACK_SIZE
	.align		4
.L_19:
        /*0078*/ 	.byte	0x04, 0x12
        /*007a*/ 	.short	(.L_21 - .L_20)
	.align		4
.L_20:
        /*007c*/ 	.word	index@(_Z4reluP13__nv_bfloat16S0_)
        /*0080*/ 	.word	0x00000000


	//----- nvinfo : EIATTR_MIN_STACK_SIZE
	.align		4
.L_21:
        /*0084*/ 	.byte	0x04, 0x12
        /*0086*/ 	.short	(.L_23 - .L_22)
	.align		4
.L_22:
        /*0088*/ 	.word	index@(_Z8bf16_fmaP13__nv_bfloat16S0_S0_S0_)
        /*008c*/ 	.word	0x00000000


	//----- nvinfo : EIATTR_MIN_STACK_SIZE
	.align		4
.L_23:
        /*0090*/ 	.byte	0x04, 0x12
        /*0092*/ 	.short	(.L_25 - .L_24)
	.align		4
.L_24:
        /*0094*/ 	.word	index@(_Z15bf16_vector_mulP13__nv_bfloat16S0_S0_)
        /*0098*/ 	.word	0x00000000


	//----- nvinfo : EIATTR_MIN_STACK_SIZE
	.align		4
.L_25:
        /*009c*/ 	.byte	0x04, 0x12
        /*009e*/ 	.short	(.L_27 - .L_26)
	.align		4
.L_26:
        /*00a0*/ 	.word	index@(_Z7vec_subPsS_S_)
        /*00a4*/ 	.word	0x00000000


	//----- nvinfo : EIATTR_MIN_STACK_SIZE
	.align		4
.L_27:
        /*00a8*/ 	.byte	0x04, 0x12
        /*00aa*/ 	.short	(.L_29 - .L_28)
	.align		4
.L_28:
        /*00ac*/ 	.word	index@(_Z7vec_addPsS_S_)
        /*00b0*/ 	.word	0x00000000
.L_29:


//--------------------- .nv.compat                --------------------------
	.section	.nv.compat,"",@"SHT_CUDA_COMPAT_INFO"
	.align	4
        /*0000*/ 	.byte	0x02, 0x09, 0x00, 0x00, 0x02, 0x02, 0x01, 0x00, 0x02, 0x05, 0x05, 0x00, 0x03, 0x07, 0x01, 0x01
        /*0010*/ 	.byte	0x02, 0x03, 0x00, 0x00, 0x02, 0x06, 0x01, 0x00, 0x04, 0x0b, 0x08, 0x00, 0x09, 0x00, 0x00, 0x00
        /*0020*/ 	.byte	0x00, 0x00, 0x00, 0x00


//--------------------- .nv.info._Z4reluP13__nv_bfloat16S0_ --------------------------
	.section	.nv.info._Z4reluP13__nv_bfloat16S0_,"",@"SHT_CUDA_INFO"
	.sectionflags	@""
	.align	4


	//----- nvinfo : EIATTR_CUDA_API_VERSION
	.align		4
        /*0000*/ 	.byte	0x04, 0x37
        /*0002*/ 	.short	(.L_31 - .L_30)
.L_30:
        /*0004*/ 	.word	0x00000082


	//----- nvinfo : EIATTR_KPARAM_INFO
	.align		4
.L_31:
        /*0008*/ 	.byte	0x04, 0x17
        /*000a*/ 	.short	(.L_33 - .L_32)
.L_32:
        /*000c*/ 	.word	0x00000000
        /*0010*/ 	.short	0x0001
        /*0012*/ 	.short	0x0008
        /*0014*/ 	.byte	0x00, 0xf5, 0x21, 0x00


	//----- nvinfo : EIATTR_KPARAM_INFO
	.align		4
.L_33:
        /*0018*/ 	.byte	0x04, 0x17
        /*001a*/ 	.short	(.L_35 - .L_34)
.L_34:
        /*001c*/ 	.word	0x00000000
        /*0020*/ 	.short	0x0000
        /*0022*/ 	.short	0x0000
        /*0024*/ 	.byte	0x00, 0xf5, 0x21, 0x00


	//----- nvinfo : EIATTR_SPARSE_MMA_MASK
	.align		4
.L_35:
        /*0028*/ 	.byte	0x03, 0x50
        /*002a*/ 	.short	0x0000


	//----- nvinfo : EIATTR_MAXREG_COUNT
	.align		4
        /*002c*/ 	.byte	0x03, 0x1b
        /*002e*/ 	.short	0x00ff


	//----- nvinfo : EIATTR_MERCURY_ISA_VERSION
	.align		4
        /*0030*/ 	.byte	0x03, 0x5f
        /*0032*/ 	.short	0x0101


	//----- nvinfo : EIATTR_VRC_CTA_INIT_COUNT
	.align		4
        /*0034*/ 	.byte	0x02, 0x4a
	.zero		1
	.zero		1


	//----- nvinfo : EIATTR_EXIT_INSTR_OFFSETS
	.align		4
        /*0038*/ 	.byte	0x04, 0x1c
        /*003a*/ 	.short	(.L_37 - .L_36)


	//   ....[0]....
.L_36:
        /*003c*/ 	.word	0x000000a0


	//----- nvinfo : EIATTR_CBANK_PARAM_SIZE
	.align		4
.L_37:
        /*0040*/ 	.byte	0x03, 0x19
        /*0042*/ 	.short	0x0010


	//----- nvinfo : EIATTR_PARAM_CBANK
	.align		4
        /*0044*/ 	.byte	0x04, 0x0a
        /*0046*/ 	.short	(.L_39 - .L_38)
	.align		4
.L_38:
        /*0048*/ 	.word	index@(.nv.constant0._Z4reluP13__nv_bfloat16S0_)
        /*004c*/ 	.short	0x0380
        /*004e*/ 	.short	0x0010


	//----- nvinfo : EIATTR_SW_WAR
	.align		4
.L_39:
        /*0050*/ 	.byte	0x04, 0x36
        /*0052*/ 	.short	(.L_41 - .L_40)
.L_40:
        /*0054*/ 	.word	0x00000008
.L_41:


//--------------------- .nv.info._Z8bf16_fmaP13__nv_bfloat16S0_S0_S0_ --------------------------
	.section	.nv.info._Z8bf16_fmaP13__nv_bfloat16S0_S0_S0_,"",@"SHT_CUDA_INFO"
	.sectionflags	@""
	.align	4


	//----- nvinfo : EIATTR_CUDA_API_VERSION
	.align		4
        /*0000*/ 	.byte	0x04, 0x37
        /*0002*/ 	.short	(.L_43 - .L_42)
.L_42:
        /*0004*/ 	.word	0x00000082


	//----- nvinfo : EIATTR_KPARAM_INFO
	.align		4
.L_43:
        /*0008*/ 	.byte	0x04, 0x17
        /*000a*/ 	.short	(.L_45 - .L_44)
.L_44:
        /*000c*/ 	.word	0x00000000
        /*0010*/ 	.short	0x0003
        /*0012*/ 	.short	0x0018
        /*0014*/ 	.byte	0x00, 0xf5, 0x21, 0x00


	//----- nvinfo : EIATTR_KPARAM_INFO
	.align		4
.L_45:
        /*0018*/ 	.byte	0x04, 0x17
        /*001a*/ 	.short	(.L_47 - .L_46)
.L_46:
        /*001c*/ 	.word	0x00000000
        /*0020*/ 	.short	0x0002
        /*0022*/ 	.short	0x0010
        /*0024*/ 	.byte	0x00, 0xf5, 0x21, 0x00


	//----- nvinfo : EIATTR_KPARAM_INFO
	.align		4
.L_47:
        /*0028*/ 	.byte	0x04, 0x17
        /*002a*/ 	.short	(.L_49 - .L_48)
.L_48:
        /*002c*/ 	.word	0x00000000
        /*0030*/ 	.short	0x0001
        /*0032*/ 	.short	0x0008
        /*0034*/ 	.byte	0x00, 0xf5, 0x21, 0x00


	//----- nvinfo : EIATTR_KPARAM_INFO
	.align		4
.L_49:
        /*0038*/ 	.byte	0x04, 0x17
        /*003a*/ 	.short	(.L_51 - .L_50)
.L_50:
        /*003c*/ 	.word	0x00000000
        /*0040*/ 	.short	0x0000
        /*0042*/ 	.short	0x0000
        /*0044*/ 	.byte	0x00, 0xf5, 0x21, 0x00


	//----- nvinfo : EIATTR_SPARSE_MMA_MASK
	.align		4
.L_51:
        /*0048*/ 	.byte	0x03, 0x50
        /*004a*/ 	.short	0x0000


	//----- nvinfo : EIATTR_MAXREG_COUNT
	.align		4
        /*004c*/ 	.byte	0x03, 0x1b
        /*004e*/ 	.short	0x00ff


	//----- nvinfo : EIATTR_MERCURY_ISA_VERSION
	.align		4
        /*0050*/ 	.byte	0x03, 0x5f
        /*0052*/ 	.short	0x0101


	//----- nvinfo : EIATTR_VRC_CTA_INIT_COUNT
	.align		4
        /*0054*/ 	.byte	0x02, 0x4a
	.zero		1
	.zero		1


	//----- nvinfo : EIATTR_EXIT_INSTR_OFFSETS
	.align		4
        /*0058*/ 	.byte	0x04, 0x1c
        /*005a*/ 	.short	(.L_53 - .L_52)


	//   ....[0]....
.L_52:
        /*005c*/ 	.word	0x00000100


	//----- nvinfo : EIATTR_CBANK_PARAM_SIZE
	.align		4
.L_53:
        /*0060*/ 	.byte	0x03, 0x19
        /*0062*/ 	.short	0x0020


	//----- nvinfo : EIATTR_PARAM_CBANK
	.align		4
        /*0064*/ 	.byte	0x04, 0x0a
        /*0066*/ 	.short	(.L_55 - .L_54)
	.align		4
.L_54:
        /*0068*/ 	.word	index@(.nv.constant0._Z8bf16_fmaP13__nv_bfloat16S0_S0_S0_)
        /*006c*/ 	.short	0x0380
        /*006e*/ 	.short	0x0020


	//----- nvinfo : EIATTR_SW_WAR
	.align		4
.L_55:
        /*0070*/ 	.byte	0x04, 0x36
        /*0072*/ 	.short	(.L_57 - .L_56)
.L_56:
        /*0074*/ 	.word	0x00000008
.L_57:


//--------------------- .nv.info._Z15bf16_vector_mulP13__nv_bfloat16S0_S0_ --------------------------
	.section	.nv.info._Z15bf16_vector_mulP13__nv_bfloat16S0_S0_,"",@"SHT_CUDA_INFO"
	.sectionflags	@""
	.align	4


	//----- nvinfo : EIATTR_CUDA_API_VERSION
	.align		4
        /*0000*/ 	.byte	0x04, 0x37
        /*0002*/ 	.short	(.L_59 - .L_58)
.L_58:
        /*0004*/ 	.word	0x00000082


	//----- nvinfo : EIATTR_KPARAM_INFO
	.align		4
.L_59:
        /*0008*/ 	.byte	0x04, 0x17
        /*000a*/ 	.short	(.L_61 - .L_60)
.L_60:
        /*000c*/ 	.word	0x00000000
        /*0010*/ 	.short	0x0002
        /*0012*/ 	.short	0x0010
        /*0014*/ 	.byte	0x00, 0xf5, 0x21, 0x00


	//----- nvinfo : EIATTR_KPARAM_INFO
	.align		4
.L_61:
        /*0018*/ 	.byte	0x04, 0x17
        /*001a*/ 	.short	(.L_63 - .L_62)
.L_62:
        /*001c*/ 	.word	0x00000000
        /*0020*/ 	.short	0x0001
        /*0022*/ 	.short	0x0008
        /*0024*/ 	.byte	0x00, 0xf5, 0x21, 0x00


	//----- nvinfo : EIATTR_KPARAM_INFO
	.align		4
.L_63:
        /*0028*/ 	.byte	0x04, 0x17
        /*002a*/ 	.short	(.L_65 - .L_64)
.L_64:
        /*002c*/ 	.word	0x00000000
        /*0030*/ 	.short	0x0000
        /*0032*/ 	.short	0x0000
        /*0034*/ 	.byte	0x00, 0xf5, 0x21, 0x00


	//----- nvinfo : EIATTR_SPARSE_MMA_MASK
	.align		4
.L_65:
        /*0038*/ 	.byte	0x03, 0x50
        /*003a*/ 	.short	0x0000


	//----- nvinfo : EIATTR_MAXREG_COUNT
	.align		4
        /*003c*/ 	.byte	0x03, 0x1b
        /*003e*/ 	.short	0x00ff


	//----- nvinfo : EIATTR_MERCURY_ISA_VERSION
	.align		4
        /*0040*/ 	.byte	0x03, 0x5f
        /*0042*/ 	.short	0x0101


	//----- nvinfo : EIATTR_VRC_CTA_INIT_COUNT
	.align		4
        /*0044*/ 	.byte	0x02, 0x4a
	.zero		1
	.zero		1


	//----- nvinfo : EIATTR_EXIT_INSTR_OFFSETS
	.align		4
        /*0048*/ 	.byte	0x04, 0x1c
        /*004a*/ 	.short	(.L_67 - .L_66)


	//   ....[0]....
.L_66:
        /*004c*/ 	.word	0x000000d0


	//----- nvinfo : EIATTR_CBANK_PARAM_SIZE
	.align		4
.L_67:
        /*0050*/ 	.byte	0x03, 0x19
        /*0052*/ 	.short	0x0018


	//----- nvinfo : EIATTR_PARAM_CBANK
	.align		4
        /*0054*/ 	.byte	0x04, 0x0a
        /*0056*/ 	.short	(.L_69 - .L_68)
	.align		4
.L_68:
        /*0058*/ 	.word	index@(.nv.constant0._Z15bf16_vector_mulP13__nv_bfloat16S0_S0_)
        /*005c*/ 	.short	0x0380
        /*005e*/ 	.short	0x0018


	//----- nvinfo : EIATTR_SW_WAR
	.align		4
.L_69:
        /*0060*/ 	.byte	0x04, 0x36
        /*0062*/ 	.short	(.L_71 - .L_70)
.L_70:
        /*0064*/ 	.word	0x00000008
.L_71:


//--------------------- .nv.info._Z7vec_subPsS_S_ --------------------------
	.section	.nv.info._Z7vec_subPsS_S_,"",@"SHT_CUDA_INFO"
	.sectionflags	@""
	.align	4


	//----- nvinfo : EIATTR_CUDA_API_VERSION
	.align		4
        /*0000*/ 	.byte	0x04, 0x37
        /*0002*/ 	.short	(.L_73 - .L_72)
.L_72:
        /*0004*/ 	.word	0x00000082


	//----- nvinfo : EIATTR_KPARAM_INFO
	.align		4
.L_73:
        /*0008*/ 	.byte	0x04, 0x17
        /*000a*/ 	.short	(.L_75 - .L_74)
.L_74:
        /*000c*/ 	.word	0x00000000
        /*0010*/ 	.short	0x0002
        /*0012*/ 	.short	0x0010
        /*0014*/ 	.byte	0x00, 0xf5, 0x21, 0x00


	//----- nvinfo : EIATTR_KPARAM_INFO
	.align		4
.L_75:
        /*0018*/ 	.byte	0x04, 0x17
        /*001a*/ 	.short	(.L_77 - .L_76)
.L_76:
        /*001c*/ 	.word	0x00000000
        /*0020*/ 	.short	0x0001
        /*0022*/ 	.short	0x0008
        /*0024*/ 	.byte	0x00, 0xf5, 0x21, 0x00


	//----- nvinfo : EIATTR_KPARAM_INFO
	.align		4
.L_77:
        /*0028*/ 	.byte	0x04, 0x17
        /*002a*/ 	.short	(.L_79 - .L_78)
.L_78:
        /*002c*/ 	.word	0x00000000
        /*0030*/ 	.short	0x0000
        /*0032*/ 	.short	0x0000
        /*0034*/ 	.byte	0x00, 0xf5, 0x21, 0x00


	//----- nvinfo : EIATTR_SPARSE_MMA_MASK
	.align		4
.L_79:
        /*0038*/ 	.byte	0x03, 0x50
        /*003a*/ 	.short	0x0000


	//----- nvinfo : EIATTR_MAXREG_COUNT
	.align		4
        /*003c*/ 	.byte	0x03, 0x1b
        /*003e*/ 	.short	0x00ff


	//----- nvinfo : EIATTR_MERCURY_ISA_VERSION
	.align		4
        /*0040*/ 	.byte	0x03, 0x5f
        /*0042*/ 	.short	0x0101


	//----- nvinfo : EIATTR_VRC_CTA_INIT_COUNT
	.align		4
        /*0044*/ 	.byte	0x02, 0x4a
	.zero		1
	.zero		1


	//----- nvinfo : EIATTR_EXIT_INSTR_OFFSETS
	.align		4
        /*0048*/ 	.byte	0x04, 0x1c
        /*004a*/ 	.short	(.L_81 - .L_80)


	//   ....[0]....
.L_80:
        /*004c*/ 	.word	0x000000f0


	//----- nvinfo : EIATTR_CBANK_PARAM_SIZE
	.align		4
.L_81:
        /*0050*/ 	.byte	0x03, 0x19
        /*0052*/ 	.short	0x0018


	//----- nvinfo : EIATTR_PARAM_CBANK
	.align		4
        /*0054*/ 	.byte	0x04, 0x0a
        /*0056*/ 	.short	(.L_83 - .L_82)
	.align		4
.L_82:
        /*0058*/ 	.word	index@(.nv.constant0._Z7vec_subPsS_S_)
        /*005c*/ 	.short	0x0380
        /*005e*/ 	.short	0x0018


	//----- nvinfo : EIATTR_SW_WAR
	.align		4
.L_83:
        /*0060*/ 	.byte	0x04, 0x36
        /*0062*/ 	.short	(.L_85 - .L_84)
.L_84:
        /*0064*/ 	.word	0x00000008
.L_85:


//--------------------- .nv.info._Z7vec_addPsS_S_ --------------------------
	.section	.nv.info._Z7vec_addPsS_S_,"",@"SHT_CUDA_INFO"
	.sectionflags	@""
	.align	4


	//----- nvinfo : EIATTR_CUDA_API_VERSION
	.align		4
        /*0000*/ 	.byte	0x04, 0x37
        /*0002*/ 	.short	(.L_87 - .L_86)
.L_86:
        /*0004*/ 	.word	0x00000082


	//----- nvinfo : EIATTR_KPARAM_INFO
	.align		4
.L_87:
        /*0008*/ 	.byte	0x04, 0x17
        /*000a*/ 	.short	(.L_89 - .L_88)
.L_88:
        /*000c*/ 	.word	0x00000000
        /*0010*/ 	.short	0x0002
        /*0012*/ 	.short	0x0010
        /*0014*/ 	.byte	0x00, 0xf5, 0x21, 0x00


	//----- nvinfo : EIATTR_KPARAM_INFO
	.align		4
.L_89:
        /*0018*/ 	.byte	0x04, 0x17
        /*001a*/ 	.short	(.L_91 - .L_90)
.L_90:
        /*001c*/ 	.word	0x00000000
        /*0020*/ 	.short	0x0001
        /*0022*/ 	.short	0x0008
        /*0024*/ 	.byte	0x00, 0xf5, 0x21, 0x00


	//----- nvinfo : EIATTR_KPARAM_INFO
	.align		4
.L_91:
        /*0028*/ 	.byte	0x04, 0x17
        /*002a*/ 	.short	(.L_93 - .L_92)
.L_92:
        /*002c*/ 	.word	0x00000000
        /*0030*/ 	.short	0x0000
        /*0032*/ 	.short	0x0000
        /*0034*/ 	.byte	0x00, 0xf5, 0x21, 0x00


	//----- nvinfo : EIATTR_SPARSE_MMA_MASK
	.align		4
.L_93:
        /*0038*/ 	.byte	0x03, 0x50
        /*003a*/ 	.short	0x0000


	//----- nvinfo : EIATTR_MAXREG_COUNT
	.align		4
        /*003c*/ 	.byte	0x03, 0x1b
        /*003e*/ 	.short	0x00ff


	//----- nvinfo : EIATTR_MERCURY_ISA_VERSION
	.align		4
        /*0040*/ 	.byte	0x03, 0x5f
        /*0042*/ 	.short	0x0101


	//----- nvinfo : EIATTR_VRC_CTA_INIT_COUNT
	.align		4
        /*0044*/ 	.byte	0x02, 0x4a
	.zero		1
	.zero		1


	//----- nvinfo : EIATTR_EXIT_INSTR_OFFSETS
	.align		4
        /*0048*/ 	.byte	0x04, 0x1c
        /*004a*/ 	.short	(.L_95 - .L_94)


	//   ....[0]....
.L_94:
        /*004c*/ 	.word	0x000000d0


	//----- nvinfo : EIATTR_CBANK_PARAM_SIZE
	.align		4
.L_95:
        /*0050*/ 	.byte	0x03, 0x19
        /*0052*/ 	.short	0x0018


	//----- nvinfo : EIATTR_PARAM_CBANK
	.align		4
        /*0054*/ 	.byte	0x04, 0x0a
        /*0056*/ 	.short	(.L_97 - .L_96)
	.align		4
.L_96:
        /*0058*/ 	.word	index@(.nv.constant0._Z7vec_addPsS_S_)
        /*005c*/ 	.short	0x0380
        /*005e*/ 	.short	0x0018


	//----- nvinfo : EIATTR_SW_WAR
	.align		4
.L_97:
        /*0060*/ 	.byte	0x04, 0x36
        /*0062*/ 	.short	(.L_99 - .L_98)
.L_98:
        /*0064*/ 	.word	0x00000008
.L_99:


//--------------------- .nv.callgraph             --------------------------
	.section	.nv.callgraph,"",@"SHT_CUDA_CALLGRAPH"
	.align	4
	.sectionentsize	8
	.align		4
        /*0000*/ 	.word	0x00000000
	.align		4
        /*0004*/ 	.word	0xffffffff
	.align		4
        /*0008*/ 	.word	0x00000000
	.align		4
        /*000c*/ 	.word	0xfffffffe
	.align		4
        /*0010*/ 	.word	0x00000000
	.align		4
        /*0014*/ 	.word	0xfffffffd
	.align		4
        /*0018*/ 	.word	0x00000000
	.align		4
        /*001c*/ 	.word	0xfffffffc


//--------------------- .text._Z4reluP13__nv_bfloat16S0_ --------------------------
	.section	.text._Z4reluP13__nv_bfloat16S0_,"ax",@progbits
	.align	128
        .global         _Z4reluP13__nv_bfloat16S0_
        .type           _Z4reluP13__nv_bfloat16S0_,@function
        .size           _Z4reluP13__nv_bfloat16S0_,(.L_x_5 - _Z4reluP13__nv_bfloat16S0_)
        .other          _Z4reluP13__nv_bfloat16S0_,@"STO_CUDA_ENTRY STV_DEFAULT"
_Z4reluP13__nv_bfloat16S0_:
.text._Z4reluP13__nv_bfloat16S0_:
[----:B------:R-:W-:Y:S01]  /*0000*/  LDC R1, c[0x0][0x37c] ;  /* 0x0000df00ff017b82 */ /* 0x000fe20000000800 */
[----:B------:R-:W0:Y:S07]  /*0010*/  S2R R7, SR_TID.X ;  /* 0x0000000000077919 */ /* 0x000e2e0000002100 */
[----:B------:R-:W0:Y:S01]  /*0020*/  LDC.64 R2, c[0x0][0x380] ;  /* 0x0000e000ff027b82 */ /* 0x000e220000000a00 */
[----:B------:R-:W1:Y:S07]  /*0030*/  LDCU.64 UR4, c[0x0][0x358] ;  /* 0x00006b00ff0477ac */ /* 0x000e6e0008000a00 */
[----:B------:R-:W2:Y:S01]  /*0040*/  LDC.64 R4, c[0x0][0x388] ;  /* 0x0000e200ff047b82 */ /* 0x000ea20000000a00 */
[----:B0-----:R-:W-:-:S06]  /*0050*/  IMAD.WIDE.U32 R2, R7, 0x2, R2 ;  /* 0x0000000207027825 */ /* 0x001fcc00078e0002 */
[----:B-1----:R-:W3:Y:S01]  /*0060*/  LDG.E.U16 R2, desc[UR4][R2.64] ;  /* 0x0000000402027981 */ /* 0x002ee2000c1e1500 */
[----:B--2---:R-:W-:Y:S01]  /*0070*/  IMAD.WIDE.U32 R4, R7, 0x2, R4 ;  /* 0x0000000207047825 */ /* 0x004fe200078e0004 */
[----:B---3--:R-:W-:-:S05]  /*0080*/  HMNMX2.BF16_V2 R0, R2.H0_H0, RZ.H0_H0, !PT ;  /* 0x200000ff02007240 */ /* 0x008fca0007a00800 */
[----:B------:R-:W-:Y:S01]  /*0090*/  STG.E.U16 desc[UR4][R4.64], R0 ;  /* 0x0000000004007986 */ /* 0x000fe2000c101504 */
[----:B------:R-:W-:Y:S05]  /*00a0*/  EXIT ;  /* 0x000000000000794d */ /* 0x000fea0003800000 */
.L_x_0:
[----:B------:R-:W-:-:S00]  /*00b0*/  BRA `(.L_x_0) ;  /* 0xfffffffc00fc7947 */ /* 0x000fc0000383ffff */
[----:B------:R-:W-:-:S00]  /*00c0*/  NOP ;  /* 0x0000000000007918 */ /* 0x000fc00000000000 */
        /* <DEDUP_REMOVED lines=11> */
.L_x_5:


//--------------------- .text._Z8bf16_fmaP13__nv_bfloat16S0_S0_S0_ --------------------------
	.section	.text._Z8bf16_fmaP13__nv_bfloat16S0_S0_S0_,"ax",@progbits
	.align	128
        .global         _Z8bf16_fmaP13__nv_bfloat16S0_S0_S0_
        .type           _Z8bf16_fmaP13__nv_bfloat16S0_S0_S0_,@function
        .size           _Z8bf16_fmaP13__nv_bfloat16S0_S0_S0_,(.L_x_6 - _Z8bf16_fmaP13__nv_bfloat16S0_S0_S0_)
        .other          _Z8bf16_fmaP13__nv_bfloat16S0_S0_S0_,@"STO_CUDA_ENTRY STV_DEFAULT"
_Z8bf16_fmaP13__nv_bfloat16S0_S0_S0_:
.text._Z8bf16_fmaP13__nv_bfloat16S0_S0_S0_:
[----:B------:R-:W-:Y:S01]  /*0000*/  LDC R1, c[0x0][0x37c] ;  /* 0x0000df00ff017b82 */ /* 0x000fe20000000800 */
[----:B------:R-:W0:Y:S07]  /*0010*/  S2R R11, SR_TID.X ;  /* 0x00000000000b7919 */ /* 0x000e2e0000002100 */
[----:B------:R-:W0:Y:S01]  /*0020*/  LDC.64 R2, c[0x0][0x380] ;  /* 0x0000e000ff027b82 */ /* 0x000e220000000a00 */
[----:B------:R-:W1:Y:S07]  /*0030*/  LDCU.64 UR4, c[0x0][0x358] ;  /* 0x00006b00ff0477ac */ /* 0x000e6e0008000a00 */
[----:B------:R-:W2:Y:S08]  /*0040*/  LDC.64 R4, c[0x0][0x388] ;  /* 0x0000e200ff047b82 */ /* 0x000eb00000000a00 */
[----:B------:R-:W3:Y:S08]  /*0050*/  LDC.64 R6, c[0x0][0x390] ;  /* 0x0000e400ff067b82 */ /* 0x000ef00000000a00 */
[----:B------:R-:W4:Y:S01]  /*0060*/  LDC.64 R8, c[0x0][0x398] ;  /* 0x0000e600ff087b82 */ /* 0x000f220000000a00 */
[----:B0-----:R-:W-:-:S04]  /*0070*/  IMAD.WIDE.U32 R2, R11, 0x2, R2 ;  /* 0x000000020b027825 */ /* 0x001fc800078e0002 */
[C---:B--2---:R-:W-:Y:S02]  /*0080*/  IMAD.WIDE.U32 R4, R11.reuse, 0x2, R4 ;  /* 0x000000020b047825 */ /* 0x044fe400078e0004 */
[----:B-1----:R-:W2:Y:S02]  /*0090*/  LDG.E.U16 R2, desc[UR4][R2.64] ;  /* 0x0000000402027981 */ /* 0x002ea4000c1e1500 */
[C---:B---3--:R-:W-:Y:S02]  /*00a0*/  IMAD.WIDE.U32 R6, R11.reuse, 0x2, R6 ;  /* 0x000000020b067825 */ /* 0x048fe400078e0006 */
[----:B------:R-:W2:Y:S04]  /*00b0*/  LDG.E.U16 R5, desc[UR4][R4.64] ;  /* 0x0000000404057981 */ /* 0x000ea8000c1e1500 */
[----:B------:R-:W2:Y:S01]  /*00c0*/  LDG.E.U16 R6, desc[UR4][R6.64] ;  /* 0x0000000406067981 */ /* 0x000ea2000c1e1500 */
[----:B----4-:R-:W-:-:S04]  /*00d0*/  IMAD.WIDE.U32 R8, R11, 0x2, R8 ;  /* 0x000000020b087825 */ /* 0x010fc800078e0008 */
[----:B--2---:R-:W-:-:S05]  /*00e0*/  HFMA2.BF16_V2 R5, R2.H0_H0, R5.H0_H0, R6.H0_H0 ;  /* 0x2000000502057231 */ /* 0x004fca0000240806 */
[----:B------:R-:W-:Y:S01]  /*00f0*/  STG.E.U16 desc[UR4][R8.64], R5 ;  /* 0x0000000508007986 */ /* 0x000fe2000c101504 */
[----:B------:R-:W-:Y:S05]  /*0100*/  EXIT ;  /* 0x000000000000794d */ /* 0x000fea0003800000 */
.L_x_1:
        /* <DEDUP_REMOVED lines=15> */
.L_x_6:


//--------------------- .text._Z15bf16_vector_mulP13__nv_bfloat16S0_S0_ --------------------------
	.section	.text._Z15bf16_vector_mulP13__nv_bfloat16S0_S0_,"ax",@progbits
	.align	128
        .global         _Z15bf16_vector_mulP13__nv_bfloat16S0_S0_
        .type           _Z15bf16_vector_mulP13__nv_bfloat16S0_S0_,@function
        .size           _Z15bf16_vector_mulP13__nv_bfloat16S0_S0_,(.L_x_7 - _Z15bf16_vector_mulP13__nv_bfloat16S0_S0_)
        .other          _Z15bf16_vector_mulP13__nv_bfloat16S0_S0_,@"STO_CUDA_ENTRY STV_DEFAULT"
_Z15bf16_vector_mulP13__nv_bfloat16S0_S0_:
.text._Z15bf16_vector_mulP13__nv_bfloat16S0_S0_:
[----:B------:R-:W-:Y:S01]  /*0000*/  LDC R1, c[0x0][0x37c] ;  /* 0x0000df00ff017b82 */ /* 0x000fe20000000800 */
[----:B------:R-:W0:Y:S07]  /*0010*/  S2R R9, SR_TID.X ;  /* 0x0000000000097919 */ /* 0x000e2e0000002100 */
[----:B------:R-:W0:Y:S01]  /*0020*/  LDC.64 R2, c[0x0][0x380] ;  /* 0x0000e000ff027b82 */ /* 0x000e220000000a00 */
[----:B------:R-:W1:Y:S07]  /*0030*/  LDCU.64 UR4, c[0x0][0x358] ;  /* 0x00006b00ff0477ac */ /* 0x000e6e0008000a00 */
[----:B------:R-:W2:Y:S08]  /*0040*/  LDC.64 R4, c[0x0][0x388] ;  /* 0x0000e200ff047b82 */ /* 0x000eb00000000a00 */
[----:B------:R-:W3:Y:S01]  /*0050*/  LDC.64 R6, c[0x0][0x390] ;  /* 0x0000e400ff067b82 */ /* 0x000ee20000000a00 */
[----:B0-----:R-:W-:-:S04]  /*0060*/  IMAD.WIDE.U32 R2, R9, 0x2, R2 ;  /* 0x0000000209027825 */ /* 0x001fc800078e0002 */
[C---:B--2---:R-:W-:Y:S02]  /*0070*/  IMAD.WIDE.U32 R4, R9.reuse, 0x2, R4 ;  /* 0x0000000209047825 */ /* 0x044fe400078e0004 */
[----:B-1----:R-:W2:Y:S04]  /*0080*/  LDG.E.U16 R2, desc[UR4][R2.64] ;  /* 0x0000000402027981 */ /* 0x002ea8000c1e1500 */
[----:B------:R-:W2:Y:S01]  /*0090*/  LDG.E.U16 R5, desc[UR4][R4.64] ;  /* 0x0000000404057981 */ /* 0x000ea2000c1e1500 */
[----:B---3--:R-:W-:-:S04]  /*00a0*/  IMAD.WIDE.U32 R6, R9, 0x2, R6 ;  /* 0x0000000209067825 */ /* 0x008fc800078e0006 */
[----:B--2---:R-:W-:-:S05]  /*00b0*/  HMUL2.BF16_V2 R5, R2.H0_H0, R5.H0_H0 ;  /* 0x2000000502057232 */ /* 0x004fca0000200800 */
[----:B------:R-:W-:Y:S01]  /*00c0*/  STG.E.U16 desc[UR4][R6.64], R5 ;  /* 0x0000000506007986 */ /* 0x000fe2000c101504 */
[----:B------:R-:W-:Y:S05]  /*00d0*/  EXIT ;  /* 0x000000000000794d */ /* 0x000fea0003800000 */
.L_x_2:
        /* <DEDUP_REMOVED lines=10> */
.L_x_7:


//--------------------- .text._Z7vec_subPsS_S_    --------------------------
	.section	.text._Z7vec_subPsS_S_,"ax",@progbits
	.align	128
        .global         _Z7vec_subPsS_S_
        .type           _Z7vec_subPsS_S_,@function
        .size           _Z7vec_subPsS_S_,(.L_x_8 - _Z7vec_subPsS_S_)
        .other          _Z7vec_subPsS_S_,@"STO_CUDA_ENTRY STV_DEFAULT"
_Z7vec_subPsS_S_:
.text._Z7vec_subPsS_S_:
        /* <DEDUP_REMOVED lines=9> */
[----:B------:R-:W4:Y:S01]  /*0090*/  LDG.E.U16 R2, desc[UR4][R2.64] ;  /* 0x0000000402027981 */ /* 0x000f22000c1e1500 */
[----:B---3--:R-:W-:Y:S01]  /*00a0*/  IMAD.WIDE.U32 R6, R11, 0x2, R6 ;  /* 0x000000020b067825 */ /* 0x008fe200078e0006 */
[----:B--2---:R-:W-:-:S04]  /*00b0*/  IADD3 R9, PT, PT, RZ, -R4, RZ ;  /* 0x80000004ff097210 */ /* 0x004fc80007ffe0ff */
[----:B------:R-:W-:-:S04]  /*00c0*/  PRMT R9, R9, 0x7710, RZ ;  /* 0x0000771009097816 */ /* 0x000fc800000000ff */
[----:B----4-:R-:W-:-:S05]  /*00d0*/  IADD3 R9, PT, PT, R2, R9, RZ ;  /* 0x0000000902097210 */ /* 0x010fca0007ffe0ff */
[----:B------:R-:W-:Y:S01]  /*00e0*/  STG.E.U16 desc[UR4][R6.64], R9 ;  /* 0x0000000906007986 */ /* 0x000fe2000c101504 */
[----:B------:R-:W-:Y:S05]  /*00f0*/  EXIT ;  /* 0x000000000000794d */ /* 0x000fea0003800000 */
.L_x_3:
        /* <DEDUP_REMOVED lines=16> */
.L_x_8:


//--------------------- .text._Z7vec_addPsS_S_    --------------------------
	.section	.text._Z7vec_addPsS_S_,"ax",@progbits
	.align	128
        .global         _Z7vec_addPsS_S_
        .type           _Z7vec_addPsS_S_,@function
        .size           _Z7vec_addPsS_S_,(.L_x_9 - _Z7vec_addPsS_S_)
        .other          _Z7vec_addPsS_S_,@"STO_CUDA_ENTRY STV_DEFAULT"
_Z7vec_addPsS_S_:
.text._Z7vec_addPsS_S_:
        /* <DEDUP_REMOVED lines=10> */
[----:B---3--:R-:W-:Y:S01]  /*00a0*/  IMAD.WIDE.U32 R6, R9, 0x2, R6 ;  /* 0x0000000209067825 */ /* 0x008fe200078e0006 */
[----:B--2---:R-:W-:-:S05]  /*00b0*/  IADD3 R9, PT, PT, R2, R5, RZ ;  /* 0x0000000502097210 */ /* 0x004fca0007ffe0ff */
[----:B------:R-:W-:Y:S01]  /*00c0*/  STG.E.U16 desc[UR4][R6.64], R9 ;  /* 0x0000000906007986 */ /* 0x000fe2000c101504 */
[----:B------:R-:W-:Y:S05]  /*00d0*/  EXIT ;  /* 0x000000000000794d */ /* 0x000fea0003800000 */
.L_x_4:
        /* <DEDUP_REMOVED lines=10> */
.L_x_9:


//--------------------- .nv.shared.reserved.0     --------------------------
	.section	.nv.shared.reserved.0,"aw",@nobits
	.weak		__nv_reservedSMEM_offset_0_alias
	.size		__nv_reservedSMEM_offset_0_alias, 0, 64
	.other		__nv_reservedSMEM_offset_0_alias,@"STO_CUDA_RESERVED_SHARED STV_DEFAULT"
__nv_reservedSMEM_offset_0_alias:
	.zero		0
	.zero		64


//--------------------- .nv.constant0._Z4reluP13__nv_bfloat16S0_ --------------------------
	.section	.nv.constant0._Z4reluP13__nv_bfloat16S0_,"a",@progbits
	.sectionflags	@""
	.align	4
.nv.constant0._Z4reluP13__nv_bfloat16S0_:
	.zero		912


//--------------------- .nv.constant0._Z8bf16_fmaP13__nv_bfloat16S0_S0_S0_ --------------------------
	.section	.nv.constant0._Z8bf16_fmaP13__nv_bfloat16S0_S0_S0_,"a",@progbits
	.sectionflags	@""
	.align	4
.nv.constant0._Z8bf16_fmaP13__nv_bfloat16S0_S0_S0_:
	.zero		928


//--------------------- .nv.constant0._Z15bf16_vector_mulP13__nv_bfloat16S0_S0_ --------------------------
	.section	.nv.constant0._Z15bf16_vector_mulP13__nv_bfloat16S0_S0_,"a",@progbits
	.sectionflags	@""
	.align	4
.nv.constant0._Z15bf16_vector_mulP13__nv_bfloat16S0_S0_:
	.zero		920


//--------------------- .nv.constant0._Z7vec_subPsS_S_ --------------------------
	.section	.nv.constant0._Z7vec_subPsS_S_,"a",@progbits
	.sectionflags	@""
	.align	4
.nv.constant0._Z7vec_subPsS_S_:
	.zero		920


//--------------------- .nv.constant0._Z7vec_addPsS_S_ --------------------------
	.section	.nv.constant0._Z7vec_addPsS_S_,"a",@progbits
	.sectionflags	@""
	.align	4
.nv.constant0._Z7vec_addPsS_S_:
	.zero		920


//--------------------- SYMBOLS --------------------------

	.type		.nv.reservedSmem.offset0,@object
	.size		.nv.reservedSmem.offset0,0x4
